	.headerflags	@"EF_CUDA_TEXMODE_UNIFIED EF_CUDA_64BIT_ADDRESS EF_CUDA_ACCELERATORS EF_CUDA_SM90 EF_CUDA_VIRTUAL_SM(EF_CUDA_SM90)"
	.elftype	@"ET_EXEC"


//--------------------- .nv.info                  --------------------------
	.section	.nv.info,"",@"SHT_CUDA_INFO"
	.align	4


	//----- nvinfo : EIATTR_REGCOUNT
	.align		4
        /*0000*/ 	.byte	0x04, 0x2f
        /*0002*/ 	.short	(.L_1 - .L_0)
	.align		4
.L_0:
        /*0004*/ 	.word	index@(triton_poi_fused_repeat_0)
        /*0008*/ 	.word	0x0000000c


	//----- nvinfo : EIATTR_MIN_STACK_SIZE
	.align		4
.L_1:
        /*000c*/ 	.byte	0x04, 0x12
        /*000e*/ 	.short	(.L_3 - .L_2)
	.align		4
.L_2:
        /*0010*/ 	.word	index@(triton_poi_fused_repeat_0)
        /*0014*/ 	.word	0x00000000


	//----- nvinfo : EIATTR_FRAME_SIZE
	.align		4
.L_3:
        /*0018*/ 	.byte	0x04, 0x11
        /*001a*/ 	.short	(.L_5 - .L_4)
	.align		4
.L_4:
        /*001c*/ 	.word	index@(triton_poi_fused_repeat_0)
        /*0020*/ 	.word	0x00000000


	//----- nvinfo : EIATTR_MIN_STACK_SIZE
	.align		4
.L_5:
        /*0024*/ 	.byte	0x04, 0x12
        /*0026*/ 	.short	(.L_7 - .L_6)
	.align		4
.L_6:
        /*0028*/ 	.word	index@(triton_poi_fused_repeat_0)
        /*002c*/ 	.word	0x00000000
.L_7:


//--------------------- .nv.info.triton_poi_fused_repeat_0 --------------------------
	.section	.nv.info.triton_poi_fused_repeat_0,"",@"SHT_CUDA_INFO"
	.sectionflags	@""
	.align	4


	//----- nvinfo : EIATTR_CUDA_API_VERSION
	.align		4
        /*0000*/ 	.byte	0x04, 0x37
        /*0002*/ 	.short	(.L_9 - .L_8)
.L_8:
        /*0004*/ 	.word	0x0000007c


	//----- nvinfo : EIATTR_KPARAM_INFO
	.align		4
.L_9:
        /*0008*/ 	.byte	0x04, 0x17
        /*000a*/ 	.short	(.L_11 - .L_10)
.L_10:
        /*000c*/ 	.word	0x00000000
        /*0010*/ 	.short	0x0002
        /*0012*/ 	.short	0x0010
        /*0014*/ 	.byte	0x00, 0xf0, 0x11, 0x00


	//----- nvinfo : EIATTR_KPARAM_INFO
	.align		4
.L_11:
        /*0018*/ 	.byte	0x04, 0x17
        /*001a*/ 	.short	(.L_13 - .L_12)
.L_12:
        /*001c*/ 	.word	0x00000000
        /*0020*/ 	.short	0x0001
        /*0022*/ 	.short	0x0008
        /*0024*/ 	.byte	0x00, 0xf4, 0x21, 0x00


	//----- nvinfo : EIATTR_KPARAM_INFO
	.align		4
.L_13:
        /*0028*/ 	.byte	0x04, 0x17
        /*002a*/ 	.short	(.L_15 - .L_14)
.L_14:
        /*002c*/ 	.word	0x00000000
        /*0030*/ 	.short	0x0000
        /*0032*/ 	.short	0x0000
        /*0034*/ 	.byte	0x00, 0xf4, 0x21, 0x00


	//----- nvinfo : EIATTR_SPARSE_MMA_MASK
	.align		4
.L_15:
        /*0038*/ 	.byte	0x03, 0x50
        /*003a*/ 	.short	0x0000


	//----- nvinfo : EIATTR_MAXREG_COUNT
	.align		4
        /*003c*/ 	.byte	0x03, 0x1b
        /*003e*/ 	.short	0x00ff


	//----- nvinfo : EIATTR_EXIT_INSTR_OFFSETS
	.align		4
        /*0040*/ 	.byte	0x04, 0x1c
        /*0042*/ 	.short	(.L_17 - .L_16)


	//   ....[0]....
.L_16:
        /*0044*/ 	.word	0x00000160


	//   ....[1]....
        /*0048*/ 	.word	0x00000180


	//----- nvinfo : EIATTR_REQNTID
	.align		4
.L_17:
        /*004c*/ 	.byte	0x04, 0x10
        /*004e*/ 	.short	(.L_19 - .L_18)
.L_18:
        /*0050*/ 	.word	0x00000020
        /*0054*/ 	.word	0x00000001
        /*0058*/ 	.word	0x00000001


	//----- nvinfo : EIATTR_CRS_STACK_SIZE
	.align		4
.L_19:
        /*005c*/ 	.byte	0x04, 0x1e
        /*005e*/ 	.short	(.L_21 - .L_20)
.L_20:
        /*0060*/ 	.word	0x00000000


	//----- nvinfo : EIATTR_CBANK_PARAM_SIZE
	.align		4
.L_21:
        /*0064*/ 	.byte	0x03, 0x19
        /*0066*/ 	.short	0x0014


	//----- nvinfo : EIATTR_PARAM_CBANK
	.align		4
        /*0068*/ 	.byte	0x04, 0x0a
        /*006a*/ 	.short	(.L_23 - .L_22)
	.align		4
.L_22:
        /*006c*/ 	.word	index@(.nv.constant0.triton_poi_fused_repeat_0)
        /*0070*/ 	.short	0x0210
        /*0072*/ 	.short	0x0014


	//----- nvinfo : EIATTR_SW_WAR
	.align		4
.L_23:
        /*0074*/ 	.byte	0x04, 0x36
        /*0076*/ 	.short	(.L_25 - .L_24)
.L_24:
        /*0078*/ 	.word	0x00000008
.L_25:


//--------------------- .nv.callgraph             --------------------------
	.section	.nv.callgraph,"",@"SHT_CUDA_CALLGRAPH"
	.align	4
	.sectionentsize	8
	.align		4
        /*0000*/ 	.word	0x00000000
	.align		4
        /*0004*/ 	.word	0xffffffff
	.align		4
        /*0008*/ 	.word	0x00000000
	.align		4
        /*000c*/ 	.word	0xfffffffe
	.align		4
        /*0010*/ 	.word	0x00000000
	.align		4
        /*0014*/ 	.word	0xfffffffd
	.align		4
        /*0018*/ 	.word	0x00000000
	.align		4
        /*001c*/ 	.word	0xfffffffc


//--------------------- .text.triton_poi_fused_repeat_0 --------------------------
	.section	.text.triton_poi_fused_repeat_0,"ax",@progbits
	.align	128
        .global         triton_poi_fused_repeat_0
        .type           triton_poi_fused_repeat_0,@function
        .size           triton_poi_fused_repeat_0,(.L_x_3 - triton_poi_fused_repeat_0)
        .other          triton_poi_fused_repeat_0,@"STO_CUDA_ENTRY STV_DEFAULT"
triton_poi_fused_repeat_0:
.text.triton_poi_fused_repeat_0:
[----:B------:R-:W0:Y:S02]  /*0000*/  LDC R1, c[0x0][0x28] ;  /* 0x00000a00ff017b82 */ /* 0x000e240000000800 */
[----:B------:R-:W1:Y:S01]  /*0010*/  S2R R0, SR_TID.X ;  /* 0x0000000000007919 */ /* 0x000e620000002100 */
[----:B------:R-:W2:Y:S01]  /*0020*/  LDC.64 R4, c[0x0][0x218] ;  /* 0x00008600ff047b82 */ /* 0x000ea20000000a00 */
[----:B------:R-:W-:Y:S01]  /*0030*/  ULDC.64 UR4, c[0x0][0x208] ;  /* 0x0000820000047ab9 */ /* 0x000fe20000000a00 */
[----:B------:R-:W-:Y:S01]  /*0040*/  BSSY B0, `(.L_x_0) ;  /* 0x0000011000007945 */ /* 0x000fe20003800000 */
[----:B------:R-:W3:Y:S05]  /*0050*/  S2R R7, SR_CTAID.X ;  /* 0x0000000000077919 */ /* 0x000eea0000002500 */
[----:B------:R-:W4:Y:S01]  /*0060*/  LDC.64 R2, c[0x0][0x210] ;  /* 0x00008400ff027b82 */ /* 0x000f220000000a00 */
[----:B-1----:R-:W-:Y:S01]  /*0070*/  IMAD.SHL.U32 R0, R0, 0x2, RZ ;  /* 0x0000000200007824 */ /* 0x002fe200078e00ff */
[----:B---3--:R-:W-:-:S04]  /*0080*/  SHF.R.S32.HI R6, RZ, 0x19, R7 ;  /* 0x00000019ff067819 */ /* 0x008fc80000011407 */
[----:B------:R-:W-:-:S05]  /*0090*/  LOP3.LUT R0, R0, 0x3e, RZ, 0xc0, !PT ;  /* 0x0000003e00007812 */ /* 0x000fca00078ec0ff */
[----:B------:R-:W-:Y:S01]  /*00a0*/  IMAD R7, R7, 0x40, R0 ;  /* 0x0000004007077824 */ /* 0x000fe200078e0200 */
[----:B------:R-:W-:-:S03]  /*00b0*/  SGXT R0, R6, 0x1 ;  /* 0x000000010600781a */ /* 0x000fc60000000200 */
[C---:B--2---:R-:W-:Y:S01]  /*00c0*/  IMAD.WIDE R4, R7.reuse, 0x4, R4 ;  /* 0x0000000407047825 */ /* 0x044fe200078e0204 */
[----:B------:R-:W-:Y:S02]  /*00d0*/  ISETP.GE.AND P0, PT, R7, 0x40, PT ;  /* 0x000000400700780c */ /* 0x000fe40003f06270 */
[----:B------:R-:W-:-:S04]  /*00e0*/  LEA.HI R0, R0, R7, RZ, 0x4 ;  /* 0x0000000700007211 */ /* 0x000fc800078f20ff */
[----:B------:R-:W-:-:S05]  /*00f0*/  LOP3.LUT R0, R0, 0xfffffff0, RZ, 0xc0, !PT ;  /* 0xfffffff000007812 */ /* 0x000fca00078ec0ff */
[----:B------:R-:W-:Y:S01]  /*0100*/  IMAD.IADD R9, R7, 0x1, -R0 ;  /* 0x0000000107097824 */ /* 0x000fe200078e0a00 */
[----:B------:R-:W-:-:S03]  /*0110*/  CS2R R6, SRZ ;  /* 0x0000000000067805 */ /* 0x000fc6000001ff00 */
[----:B----4-:R-:W-:Y:S01]  /*0120*/  IMAD.WIDE R2, R9, 0x4, R2 ;  /* 0x0000000409027825 */ /* 0x010fe200078e0202 */
[----:B------:R-:W-:Y:S06]  /*0130*/  @P0 BRA `(.L_x_1) ;  /* 0x0000000000040947 */ /* 0x000fec0003800000 */
[----:B------:R1:W5:Y:S02]  /*0140*/  LDG.E.EL.64 R6, desc[UR4][R2.64] ;  /* 0x0000000402067981 */ /* 0x000364000c2e1b00 */
.L_x_1:
[----:B------:R-:W-:Y:S05]  /*0150*/  BSYNC B0 ;  /* 0x0000000000007941 */ /* 0x000fea0003800000 */
.L_x_0:
[----:B------:R-:W-:Y:S05]  /*0160*/  @P0 EXIT ;  /* 0x000000000000094d */ /* 0x000fea0003800000 */
[----:B-----5:R-:W-:Y:S01]  /*0170*/  STG.E.64 desc[UR4][R4.64], R6 ;  /* 0x0000000604007986 */ /* 0x020fe2000c101b04 */
[----:B------:R-:W-:Y:S05]  /*0180*/  EXIT ;  /* 0x000000000000794d */ /* 0x000fea0003800000 */
.L_x_2:
[----:B------:R-:W-:-:S00]  /*0190*/  BRA `(.L_x_2) ;  /* 0xfffffffc00fc7947 */ /* 0x000fc0000383ffff */
[----:B------:R-:W-:-:S00]  /*01a0*/  NOP ;  /* 0x0000000000007918 */ /* 0x000fc00000000000 */
        /* <DEDUP_REMOVED lines=13> */
.L_x_3:


//--------------------- .nv.constant0.triton_poi_fused_repeat_0 --------------------------
	.section	.nv.constant0.triton_poi_fused_repeat_0,"a",@progbits
	.sectionflags	@""
	.align	4
.nv.constant0.triton_poi_fused_repeat_0:
	.zero		548
